//
// Generated by NVIDIA NVVM Compiler
//
// Compiler Build ID: CL-36424714
// Cuda compilation tools, release 13.0, V13.0.88
// Based on NVVM 20.0.0
//

.version 9.0
.target sm_100
.address_size 64

	// .globl	_Z9testprintPfi
.extern .func  (.param .b32 func_retval0) vprintf
(
	.param .b64 vprintf_param_0,
	.param .b64 vprintf_param_1
)
;
.global .align 1 .b8 $str[30] = {32, 103, 105, 100, 58, 32, 37, 100, 44, 32, 116, 105, 100, 58, 32, 37, 100, 44, 32, 118, 97, 108, 117, 101, 58, 32, 37, 102, 10};

.visible .entry _Z9testprintPfi(
	.param .u64 .ptr .align 1 _Z9testprintPfi_param_0,
	.param .u32 _Z9testprintPfi_param_1
)
{
	.local .align 16 .b8 	__local_depot0[16];
	.reg .b64 	%SP;
	.reg .b64 	%SPL;
	.reg .b32 	%r<7>;
	.reg .b32 	%f<2>;
	.reg .b64 	%rd<9>;
	.reg .b64 	%fd<2>;

	mov.u64 	%SPL, __local_depot0;
	cvta.local.u64 	%SP, %SPL;
	ld.param.u64 	%rd1, [_Z9testprintPfi_param_0];
	cvta.to.global.u64 	%rd2, %rd1;
	add.u64 	%rd3, %SP, 0;
	add.u64 	%rd4, %SPL, 0;
	mov.u32 	%r1, %tid.x;
	mov.u32 	%r2, %ntid.x;
	mov.u32 	%r3, %ctaid.x;
	mad.lo.s32 	%r4, %r2, %r3, %r1;
	mul.wide.s32 	%rd5, %r4, 4;
	add.s64 	%rd6, %rd2, %rd5;
	ld.global.f32 	%f1, [%rd6];
	cvt.f64.f32 	%fd1, %f1;
	st.local.v2.u32 	[%rd4], {%r4, %r1};
	st.local.f64 	[%rd4+8], %fd1;
	mov.u64 	%rd7, $str;
	cvta.global.u64 	%rd8, %rd7;
	{ // callseq 0, 0
	.param .b64 param0;
	st.param.b64 	[param0], %rd8;
	.param .b64 param1;
	st.param.b64 	[param1], %rd3;
	.param .b32 retval0;
	call.uni (retval0), 
	vprintf, 
	(
	param0, 
	param1
	);
	ld.param.b32 	%r5, [retval0];
	} // callseq 0
	ret;

}


// ===== COMPILED SASS (sm_100) =====

	.target	sm_100

	.elftype	@"ET_EXEC"


//--------------------- .note.nv.tkinfo           --------------------------
	.section	.note.nv.tkinfo,"",@"SHT_NOTE"
	.sectionflags	@"SHF_NOTE_NV_TKINFO"
	.tkinfo
        /*0018*/ 	.word	0x00000002
        /*0030*/ 	.string	""
        /*0030*/ 	.string	"ptxas"
        /*0030*/ 	.string	"Cuda compilation tools, release 13.0, V13.0.88"
        /*0030*/ 	.string	"Build cuda_13.0.r13.0/compiler.36424714_0"
        /*0030*/ 	.string	"-arch sm_100 -m 64 "



//--------------------- .note.nv.cuinfo           --------------------------
	.section	.note.nv.cuinfo,"",@"SHT_NOTE"
	.sectionflags	@"SHF_NOTE_NV_CUINFO"
        /*0018*/ 	.short	0x0002
        /*001a*/ 	.short	0x0064
        /*001c*/ 	.short	0x0082
	.zero		2


//--------------------- .nv.info                  --------------------------
	.section	.nv.info,"",@"SHT_CUDA_INFO"
	.align	4


	//----- nvinfo : EIATTR_REGCOUNT
	.align		4
        /*0000*/ 	.byte	0x04, 0x2f
        /*0002*/ 	.short	(.L_2 - .L_1)
	.align		4
.L_1:
        /*0004*/ 	.word	index@(_Z9testprintPfi)
        /*0008*/ 	.word	0x00000018


	//----- nvinfo : EIATTR_FRAME_SIZE
	.align		4
.L_2:
        /*000c*/ 	.byte	0x04, 0x11
        /*000e*/ 	.short	(.L_4 - .L_3)
	.align		4
.L_3:
        /*0010*/ 	.word	index@(_Z9testprintPfi)
        /*0014*/ 	.word	0x00000010


	//----- nvinfo : EIATTR_MIN_STACK_SIZE
	.align		4
.L_4:
        /*0018*/ 	.byte	0x04, 0x12
        /*001a*/ 	.short	(.L_6 - .L_5)
	.align		4
.L_5:
        /*001c*/ 	.word	index@(_Z9testprintPfi)
        /*0020*/ 	.word	0x00000010
.L_6:


//--------------------- .nv.compat                --------------------------
	.section	.nv.compat,"",@"SHT_CUDA_COMPAT_INFO"
	.align	4
        /*0000*/ 	.byte	0x02, 0x09, 0x00, 0x00, 0x02, 0x02, 0x01, 0x00, 0x02, 0x05, 0x05, 0x00, 0x03, 0x07, 0x01, 0x01
        /*0010*/ 	.byte	0x02, 0x03, 0x00, 0x00, 0x02, 0x06, 0x01, 0x00, 0x04, 0x0b, 0x08, 0x00, 0x09, 0x00, 0x00, 0x00
        /*0020*/ 	.byte	0x00, 0x00, 0x00, 0x00


//--------------------- .nv.info._Z9testprintPfi  --------------------------
	.section	.nv.info._Z9testprintPfi,"",@"SHT_CUDA_INFO"
	.sectionflags	@""
	.align	4


	//----- nvinfo : EIATTR_CUDA_API_VERSION
	.align		4
        /*0000*/ 	.byte	0x04, 0x37
        /*0002*/ 	.short	(.L_8 - .L_7)
.L_7:
        /*0004*/ 	.word	0x00000082


	//----- nvinfo : EIATTR_KPARAM_INFO
	.align		4
.L_8:
        /*0008*/ 	.byte	0x04, 0x17
        /*000a*/ 	.short	(.L_10 - .L_9)
.L_9:
        /*000c*/ 	.word	0x00000000
        /*0010*/ 	.short	0x0001
        /*0012*/ 	.short	0x0008
        /*0014*/ 	.byte	0x00, 0xf0, 0x11, 0x00


	//----- nvinfo : EIATTR_KPARAM_INFO
	.align		4
.L_10:
        /*0018*/ 	.byte	0x04, 0x17
        /*001a*/ 	.short	(.L_12 - .L_11)
.L_11:
        /*001c*/ 	.word	0x00000000
        /*0020*/ 	.short	0x0000
        /*0022*/ 	.short	0x0000
        /*0024*/ 	.byte	0x00, 0xf5, 0x21, 0x00


	//----- nvinfo : EIATTR_SPARSE_MMA_MASK
	.align		4
.L_12:
        /*0028*/ 	.byte	0x03, 0x50
        /*002a*/ 	.short	0x0000


	//----- nvinfo : EIATTR_MAXREG_COUNT
	.align		4
        /*002c*/ 	.byte	0x03, 0x1b
        /*002e*/ 	.short	0x00ff


	//----- nvinfo : EIATTR_EXTERNS
	.align		4
        /*0030*/ 	.byte	0x04, 0x0f
        /*0032*/ 	.short	(.L_14 - .L_13)


	//   ....[0]....
	.align		4
.L_13:
        /*0034*/ 	.word	index@(vprintf)


	//----- nvinfo : EIATTR_MERCURY_ISA_VERSION
	.align		4
.L_14:
        /*0038*/ 	.byte	0x03, 0x5f
        /*003a*/ 	.short	0x0101


	//----- nvinfo : EIATTR_VRC_CTA_INIT_COUNT
	.align		4
        /*003c*/ 	.byte	0x02, 0x4a
	.zero		1
	.zero		1


	//----- nvinfo : EIATTR_SYSCALL_OFFSETS
	.align		4
        /*0040*/ 	.byte	0x04, 0x46
        /*0042*/ 	.short	(.L_16 - .L_15)


	//   ....[0]....
.L_15:
        /*0044*/ 	.word	0x00000170


	//----- nvinfo : EIATTR_EXIT_INSTR_OFFSETS
	.align		4
.L_16:
        /*0048*/ 	.byte	0x04, 0x1c
        /*004a*/ 	.short	(.L_18 - .L_17)


	//   ....[0]....
.L_17:
        /*004c*/ 	.word	0x00000180


	//----- nvinfo : EIATTR_CBANK_PARAM_SIZE
	.align		4
.L_18:
        /*0050*/ 	.byte	0x03, 0x19
        /*0052*/ 	.short	0x000c


	//----- nvinfo : EIATTR_PARAM_CBANK
	.align		4
        /*0054*/ 	.byte	0x04, 0x0a
        /*0056*/ 	.short	(.L_20 - .L_19)
	.align		4
.L_19:
        /*0058*/ 	.word	index@(.nv.constant0._Z9testprintPfi)
        /*005c*/ 	.short	0x0380
        /*005e*/ 	.short	0x000c


	//----- nvinfo : EIATTR_SW_WAR
	.align		4
.L_20:
        /*0060*/ 	.byte	0x04, 0x36
        /*0062*/ 	.short	(.L_22 - .L_21)
.L_21:
        /*0064*/ 	.word	0x00000008
.L_22:


//--------------------- .nv.callgraph             --------------------------
	.section	.nv.callgraph,"",@"SHT_CUDA_CALLGRAPH"
	.align	4
	.sectionentsize	8
	.align		4
        /*0000*/ 	.word	0x00000000
	.align		4
        /*0004*/ 	.word	0xffffffff
	.align		4
        /*0008*/ 	.word	index@(_Z9testprintPfi)
	.align		4
        /*000c*/ 	.word	index@(vprintf)
	.align		4
        /*0010*/ 	.word	0x00000000
	.align		4
        /*0014*/ 	.word	0xfffffffe
	.align		4
        /*0018*/ 	.word	0x00000000
	.align		4
        /*001c*/ 	.word	0xfffffffd
	.align		4
        /*0020*/ 	.word	0x00000000
	.align		4
        /*0024*/ 	.word	0xfffffffc


//--------------------- .nv.constant4             --------------------------
	.section	.nv.constant4,"a",@progbits
	.align	8
	.align		8
.nv.constant4:
        /*0000*/ 	.dword	vprintf
	.align		8
        /*0008*/ 	.dword	$str


//--------------------- .text._Z9testprintPfi     --------------------------
	.section	.text._Z9testprintPfi,"ax",@progbits
	.align	128
        .global         _Z9testprintPfi
        .type           _Z9testprintPfi,@function
        .size           _Z9testprintPfi,(.L_x_2 - _Z9testprintPfi)
        .other          _Z9testprintPfi,@"STO_CUDA_ENTRY STV_DEFAULT"
_Z9testprintPfi:
.text._Z9testprintPfi:
[----:B------:R-:W0:Y:S01]  /*0000*/  LDC R1, c[0x0][0x37c] ;  /* 0x0000df00ff017b82 */ /* 0x000e220000000800 */
[----:B------:R-:W1:Y:S07]  /*0010*/  S2R R2, SR_CTAID.X ;  /* 0x0000000000027919 */ /* 0x000e6e0000002500 */
[----:B------:R-:W2:Y:S01]  /*0020*/  LDC.64 R8, c[0x0][0x380] ;  /* 0x0000e000ff087b82 */ /* 0x000ea20000000a00 */
[----:B------:R-:W3:Y:S01]  /*0030*/  LDCU UR6, c[0x0][0x2fc] ;  /* 0x00005f80ff0677ac */ /* 0x000ee20008000800 */
[----:B0-----:R-:W-:Y:S01]  /*0040*/  VIADD R1, R1, 0xfffffff0 ;  /* 0xfffffff001017836 */ /* 0x001fe20000000000 */
[----:B------:R-:W1:Y:S01]  /*0050*/  S2R R3, SR_TID.X ;  /* 0x0000000000037919 */ /* 0x000e620000002100 */
[----:B------:R-:W1:Y:S01]  /*0060*/  LDCU UR7, c[0x0][0x360] ;  /* 0x00006c00ff0777ac */ /* 0x000e620008000800 */
[----:B------:R-:W0:Y:S01]  /*0070*/  LDCU.64 UR4, c[0x0][0x358] ;  /* 0x00006b00ff0477ac */ /* 0x000e220008000a00 */
[----:B------:R-:W-:Y:S01]  /*0080*/  MOV R0, 0x0 ;  /* 0x0000000000007802 */ /* 0x000fe20000000f00 */
[----:B------:R-:W4:Y:S01]  /*0090*/  LDCU.64 UR8, c[0x4][0x8] ;  /* 0x01000100ff0877ac */ /* 0x000f220008000a00 */
[----:B-1----:R-:W-:-:S04]  /*00a0*/  IMAD R2, R2, UR7, R3 ;  /* 0x0000000702027c24 */ /* 0x002fc8000f8e0203 */
[----:B--2---:R-:W-:-:S06]  /*00b0*/  IMAD.WIDE R8, R2, 0x4, R8 ;  /* 0x0000000402087825 */ /* 0x004fcc00078e0208 */
[----:B0-----:R-:W2:Y:S01]  /*00c0*/  LDG.E R8, desc[UR4][R8.64] ;  /* 0x0000000408087981 */ /* 0x001ea2000c1e1900 */
[----:B------:R-:W0:Y:S01]  /*00d0*/  LDCU UR4, c[0x0][0x2f8] ;  /* 0x00005f00ff0477ac */ /* 0x000e220008000800 */
[----:B------:R1:W1:Y:S01]  /*00e0*/  LDC.64 R12, c[0x4][R0] ;  /* 0x01000000000c7b82 */ /* 0x0002620000000a00 */
[----:B----4-:R-:W-:Y:S01]  /*00f0*/  IMAD.U32 R4, RZ, RZ, UR8 ;  /* 0x00000008ff047e24 */ /* 0x010fe2000f8e00ff */
[----:B------:R4:W-:Y:S01]  /*0100*/  STL.64 [R1], R2 ;  /* 0x0000000201007387 */ /* 0x0009e20000100a00 */
[----:B------:R-:W-:Y:S02]  /*0110*/  MOV R5, UR9 ;  /* 0x0000000900057c02 */ /* 0x000fe40008000f00 */
[----:B0-----:R-:W-:-:S04]  /*0120*/  IADD3 R6, P0, PT, R1, UR4, RZ ;  /* 0x0000000401067c10 */ /* 0x001fc8000ff1e0ff */
[----:B---3--:R-:W-:Y:S01]  /*0130*/  IADD3.X R7, PT, PT, RZ, UR6, RZ, P0, !PT ;  /* 0x00000006ff077c10 */ /* 0x008fe200087fe4ff */
[----:B--2---:R-:W0:Y:S02]  /*0140*/  F2F.F64.F32 R10, R8 ;  /* 0x00000008000a7310 */ /* 0x004e240000201800 */
[----:B01----:R4:W-:Y:S06]  /*0150*/  STL.64 [R1+0x8], R10 ;  /* 0x0000080a01007387 */ /* 0x0039ec0000100a00 */
[----:B------:R-:W-:-:S07]  /*0160*/  LEPC R20, `(.L_x_0) ;  /* 0x000000001014794e */ /* 0x000fce0000000000 */
[----:B----4-:R-:W-:Y:S05]  /*0170*/  CALL.ABS.NOINC R12 ;  /* 0x000000000c007343 */ /* 0x010fea0003c00000 */
.L_x_0:
[----:B------:R-:W-:Y:S05]  /*0180*/  EXIT ;  /* 0x000000000000794d */ /* 0x000fea0003800000 */
.L_x_1:
[----:B------:R-:W-:-:S00]  /*0190*/  BRA `(.L_x_1) ;  /* 0xfffffffc00fc7947 */ /* 0x000fc0000383ffff */
[----:B------:R-:W-:-:S00]  /*01a0*/  NOP ;  /* 0x0000000000007918 */ /* 0x000fc00000000000 */
        /* <DEDUP_REMOVED lines=13> */
.L_x_2:


//--------------------- .nv.global.init           --------------------------
	.section	.nv.global.init,"aw",@progbits
.nv.global.init:
	.type		$str,@object
	.size		$str,(.L_0 - $str)
$str:
        /*0000*/ 	.byte	0x20, 0x67, 0x69, 0x64, 0x3a, 0x20, 0x25, 0x64, 0x2c, 0x20, 0x74, 0x69, 0x64, 0x3a, 0x20, 0x25
        /*0010*/ 	.byte	0x64, 0x2c, 0x20, 0x76, 0x61, 0x6c, 0x75, 0x65, 0x3a, 0x20, 0x25, 0x66, 0x0a, 0x00
.L_0:


//--------------------- .nv.shared.reserved.0     --------------------------
	.section	.nv.shared.reserved.0,"aw",@nobits
	.weak		__nv_reservedSMEM_offset_0_alias
	.size		__nv_reservedSMEM_offset_0_alias, 0, 64
	.other		__nv_reservedSMEM_offset_0_alias,@"STO_CUDA_RESERVED_SHARED STV_DEFAULT"
__nv_reservedSMEM_offset_0_alias:
	.zero		0
	.zero		64


//--------------------- .nv.constant0._Z9testprintPfi --------------------------
	.section	.nv.constant0._Z9testprintPfi,"a",@progbits
	.sectionflags	@""
	.align	4
.nv.constant0._Z9testprintPfi:
	.zero		908


//--------------------- SYMBOLS --------------------------

	.type		.nv.reservedSmem.offset0,@object
	.size		.nv.reservedSmem.offset0,0x4
	.type		vprintf,@function
